//
// Generated by NVIDIA NVVM Compiler
//
// Compiler Build ID: CL-36424714
// Cuda compilation tools, release 13.0, V13.0.88
// Based on NVVM 20.0.0
//

.version 9.0
.target sm_100
.address_size 64

	// .globl	_Z20invert_red_coalescedPhi

.visible .entry _Z20invert_red_coalescedPhi(
	.param .u64 .ptr .align 1 _Z20invert_red_coalescedPhi_param_0,
	.param .u32 _Z20invert_red_coalescedPhi_param_1
)
{
	.reg .pred 	%p<2>;
	.reg .b16 	%rs<3>;
	.reg .b32 	%r<6>;
	.reg .b64 	%rd<5>;

	ld.param.u64 	%rd1, [_Z20invert_red_coalescedPhi_param_0];
	ld.param.u32 	%r2, [_Z20invert_red_coalescedPhi_param_1];
	mov.u32 	%r3, %ctaid.x;
	mov.u32 	%r4, %ntid.x;
	mov.u32 	%r5, %tid.x;
	mad.lo.s32 	%r1, %r3, %r4, %r5;
	setp.ge.s32 	%p1, %r1, %r2;
	@%p1 bra 	$L__BB0_2;
	cvta.to.global.u64 	%rd2, %rd1;
	cvt.s64.s32 	%rd3, %r1;
	add.s64 	%rd4, %rd2, %rd3;
	ld.global.u8 	%rs1, [%rd4];
	not.b16 	%rs2, %rs1;
	st.global.u8 	[%rd4], %rs2;
$L__BB0_2:
	ret;

}
	// .globl	_Z22invert_red_uncoalescedPhi
.visible .entry _Z22invert_red_uncoalescedPhi(
	.param .u64 .ptr .align 1 _Z22invert_red_uncoalescedPhi_param_0,
	.param .u32 _Z22invert_red_uncoalescedPhi_param_1
)
{
	.reg .pred 	%p<2>;
	.reg .b16 	%rs<3>;
	.reg .b32 	%r<7>;
	.reg .b64 	%rd<5>;

	ld.param.u64 	%rd1, [_Z22invert_red_uncoalescedPhi_param_0];
	ld.param.u32 	%r2, [_Z22invert_red_uncoalescedPhi_param_1];
	mov.u32 	%r3, %ctaid.x;
	mov.u32 	%r4, %ntid.x;
	mov.u32 	%r5, %tid.x;
	mad.lo.s32 	%r1, %r3, %r4, %r5;
	setp.ge.s32 	%p1, %r1, %r2;
	@%p1 bra 	$L__BB1_2;
	cvta.to.global.u64 	%rd2, %rd1;
	mul.lo.s32 	%r6, %r1, 3;
	cvt.s64.s32 	%rd3, %r6;
	add.s64 	%rd4, %rd2, %rd3;
	ld.global.u8 	%rs1, [%rd4];
	not.b16 	%rs2, %rs1;
	st.global.u8 	[%rd4], %rs2;
$L__BB1_2:
	ret;

}


// ===== COMPILED SASS (sm_100) =====

	.target	sm_100

	.elftype	@"ET_EXEC"


//--------------------- .note.nv.tkinfo           --------------------------
	.section	.note.nv.tkinfo,"",@"SHT_NOTE"
	.sectionflags	@"SHF_NOTE_NV_TKINFO"
	.tkinfo
        /*0018*/ 	.word	0x00000002
        /*0030*/ 	.string	""
        /*0030*/ 	.string	"ptxas"
        /*0030*/ 	.string	"Cuda compilation tools, release 13.0, V13.0.88"
        /*0030*/ 	.string	"Build cuda_13.0.r13.0/compiler.36424714_0"
        /*0030*/ 	.string	"-arch sm_100 -m 64 "



//--------------------- .note.nv.cuinfo           --------------------------
	.section	.note.nv.cuinfo,"",@"SHT_NOTE"
	.sectionflags	@"SHF_NOTE_NV_CUINFO"
        /*0018*/ 	.short	0x0002
        /*001a*/ 	.short	0x0064
        /*001c*/ 	.short	0x0082
	.zero		2


//--------------------- .nv.info                  --------------------------
	.section	.nv.info,"",@"SHT_CUDA_INFO"
	.align	4


	//----- nvinfo : EIATTR_REGCOUNT
	.align		4
        /*0000*/ 	.byte	0x04, 0x2f
        /*0002*/ 	.short	(.L_1 - .L_0)
	.align		4
.L_0:
        /*0004*/ 	.word	index@(_Z20invert_red_coalescedPhi)
        /*0008*/ 	.word	0x00000008


	//----- nvinfo : EIATTR_FRAME_SIZE
	.align		4
.L_1:
        /*000c*/ 	.byte	0x04, 0x11
        /*000e*/ 	.short	(.L_3 - .L_2)
	.align		4
.L_2:
        /*0010*/ 	.word	index@(_Z20invert_red_coalescedPhi)
        /*0014*/ 	.word	0x00000000


	//----- nvinfo : EIATTR_REGCOUNT
	.align		4
.L_3:
        /*0018*/ 	.byte	0x04, 0x2f
        /*001a*/ 	.short	(.L_5 - .L_4)
	.align		4
.L_4:
        /*001c*/ 	.word	index@(_Z22invert_red_uncoalescedPhi)
        /*0020*/ 	.word	0x00000008


	//----- nvinfo : EIATTR_FRAME_SIZE
	.align		4
.L_5:
        /*0024*/ 	.byte	0x04, 0x11
        /*0026*/ 	.short	(.L_7 - .L_6)
	.align		4
.L_6:
        /*0028*/ 	.word	index@(_Z22invert_red_uncoalescedPhi)
        /*002c*/ 	.word	0x00000000


	//----- nvinfo : EIATTR_MIN_STACK_SIZE
	.align		4
.L_7:
        /*0030*/ 	.byte	0x04, 0x12
        /*0032*/ 	.short	(.L_9 - .L_8)
	.align		4
.L_8:
        /*0034*/ 	.word	index@(_Z22invert_red_uncoalescedPhi)
        /*0038*/ 	.word	0x00000000


	//----- nvinfo : EIATTR_MIN_STACK_SIZE
	.align		4
.L_9:
        /*003c*/ 	.byte	0x04, 0x12
        /*003e*/ 	.short	(.L_11 - .L_10)
	.align		4
.L_10:
        /*0040*/ 	.word	index@(_Z20invert_red_coalescedPhi)
        /*0044*/ 	.word	0x00000000
.L_11:


//--------------------- .nv.compat                --------------------------
	.section	.nv.compat,"",@"SHT_CUDA_COMPAT_INFO"
	.align	4
        /*0000*/ 	.byte	0x02, 0x09, 0x00, 0x00, 0x02, 0x02, 0x01, 0x00, 0x02, 0x05, 0x05, 0x00, 0x03, 0x07, 0x01, 0x01
        /*0010*/ 	.byte	0x02, 0x03, 0x00, 0x00, 0x02, 0x06, 0x01, 0x00, 0x04, 0x0b, 0x08, 0x00, 0x09, 0x00, 0x00, 0x00
        /*0020*/ 	.byte	0x00, 0x00, 0x00, 0x00


//--------------------- .nv.info._Z22invert_red_uncoalescedPhi --------------------------
	.section	.nv.info._Z22invert_red_uncoalescedPhi,"",@"SHT_CUDA_INFO"
	.sectionflags	@""
	.align	4


	//----- nvinfo : EIATTR_CUDA_API_VERSION
	.align		4
        /*0000*/ 	.byte	0x04, 0x37
        /*0002*/ 	.short	(.L_13 - .L_12)
.L_12:
        /*0004*/ 	.word	0x00000082


	//----- nvinfo : EIATTR_KPARAM_INFO
	.align		4
.L_13:
        /*0008*/ 	.byte	0x04, 0x17
        /*000a*/ 	.short	(.L_15 - .L_14)
.L_14:
        /*000c*/ 	.word	0x00000000
        /*0010*/ 	.short	0x0001
        /*0012*/ 	.short	0x0008
        /*0014*/ 	.byte	0x00, 0xf0, 0x11, 0x00


	//----- nvinfo : EIATTR_KPARAM_INFO
	.align		4
.L_15:
        /*0018*/ 	.byte	0x04, 0x17
        /*001a*/ 	.short	(.L_17 - .L_16)
.L_16:
        /*001c*/ 	.word	0x00000000
        /*0020*/ 	.short	0x0000
        /*0022*/ 	.short	0x0000
        /*0024*/ 	.byte	0x00, 0xf5, 0x21, 0x00


	//----- nvinfo : EIATTR_SPARSE_MMA_MASK
	.align		4
.L_17:
        /*0028*/ 	.byte	0x03, 0x50
        /*002a*/ 	.short	0x0000


	//----- nvinfo : EIATTR_MAXREG_COUNT
	.align		4
        /*002c*/ 	.byte	0x03, 0x1b
        /*002e*/ 	.short	0x00ff


	//----- nvinfo : EIATTR_MERCURY_ISA_VERSION
	.align		4
        /*0030*/ 	.byte	0x03, 0x5f
        /*0032*/ 	.short	0x0101


	//----- nvinfo : EIATTR_VRC_CTA_INIT_COUNT
	.align		4
        /*0034*/ 	.byte	0x02, 0x4a
	.zero		1
	.zero		1


	//----- nvinfo : EIATTR_EXIT_INSTR_OFFSETS
	.align		4
        /*0038*/ 	.byte	0x04, 0x1c
        /*003a*/ 	.short	(.L_19 - .L_18)


	//   ....[0]....
.L_18:
        /*003c*/ 	.word	0x00000070


	//   ....[1]....
        /*0040*/ 	.word	0x00000100


	//----- nvinfo : EIATTR_CBANK_PARAM_SIZE
	.align		4
.L_19:
        /*0044*/ 	.byte	0x03, 0x19
        /*0046*/ 	.short	0x000c


	//----- nvinfo : EIATTR_PARAM_CBANK
	.align		4
        /*0048*/ 	.byte	0x04, 0x0a
        /*004a*/ 	.short	(.L_21 - .L_20)
	.align		4
.L_20:
        /*004c*/ 	.word	index@(.nv.constant0._Z22invert_red_uncoalescedPhi)
        /*0050*/ 	.short	0x0380
        /*0052*/ 	.short	0x000c


	//----- nvinfo : EIATTR_SW_WAR
	.align		4
.L_21:
        /*0054*/ 	.byte	0x04, 0x36
        /*0056*/ 	.short	(.L_23 - .L_22)
.L_22:
        /*0058*/ 	.word	0x00000008
.L_23:


//--------------------- .nv.info._Z20invert_red_coalescedPhi --------------------------
	.section	.nv.info._Z20invert_red_coalescedPhi,"",@"SHT_CUDA_INFO"
	.sectionflags	@""
	.align	4


	//----- nvinfo : EIATTR_CUDA_API_VERSION
	.align		4
        /*0000*/ 	.byte	0x04, 0x37
        /*0002*/ 	.short	(.L_25 - .L_24)
.L_24:
        /*0004*/ 	.word	0x00000082


	//----- nvinfo : EIATTR_KPARAM_INFO
	.align		4
.L_25:
        /*0008*/ 	.byte	0x04, 0x17
        /*000a*/ 	.short	(.L_27 - .L_26)
.L_26:
        /*000c*/ 	.word	0x00000000
        /*0010*/ 	.short	0x0001
        /*0012*/ 	.short	0x0008
        /*0014*/ 	.byte	0x00, 0xf0, 0x11, 0x00


	//----- nvinfo : EIATTR_KPARAM_INFO
	.align		4
.L_27:
        /*0018*/ 	.byte	0x04, 0x17
        /*001a*/ 	.short	(.L_29 - .L_28)
.L_28:
        /*001c*/ 	.word	0x00000000
        /*0020*/ 	.short	0x0000
        /*0022*/ 	.short	0x0000
        /*0024*/ 	.byte	0x00, 0xf5, 0x21, 0x00


	//----- nvinfo : EIATTR_SPARSE_MMA_MASK
	.align		4
.L_29:
        /*0028*/ 	.byte	0x03, 0x50
        /*002a*/ 	.short	0x0000


	//----- nvinfo : EIATTR_MAXREG_COUNT
	.align		4
        /*002c*/ 	.byte	0x03, 0x1b
        /*002e*/ 	.short	0x00ff


	//----- nvinfo : EIATTR_MERCURY_ISA_VERSION
	.align		4
        /*0030*/ 	.byte	0x03, 0x5f
        /*0032*/ 	.short	0x0101


	//----- nvinfo : EIATTR_VRC_CTA_INIT_COUNT
	.align		4
        /*0034*/ 	.byte	0x02, 0x4a
	.zero		1
	.zero		1


	//----- nvinfo : EIATTR_EXIT_INSTR_OFFSETS
	.align		4
        /*0038*/ 	.byte	0x04, 0x1c
        /*003a*/ 	.short	(.L_31 - .L_30)


	//   ....[0]....
.L_30:
        /*003c*/ 	.word	0x00000070


	//   ....[1]....
        /*0040*/ 	.word	0x000000f0


	//----- nvinfo : EIATTR_CBANK_PARAM_SIZE
	.align		4
.L_31:
        /*0044*/ 	.byte	0x03, 0x19
        /*0046*/ 	.short	0x000c


	//----- nvinfo : EIATTR_PARAM_CBANK
	.align		4
        /*0048*/ 	.byte	0x04, 0x0a
        /*004a*/ 	.short	(.L_33 - .L_32)
	.align		4
.L_32:
        /*004c*/ 	.word	index@(.nv.constant0._Z20invert_red_coalescedPhi)
        /*0050*/ 	.short	0x0380
        /*0052*/ 	.short	0x000c


	//----- nvinfo : EIATTR_SW_WAR
	.align		4
.L_33:
        /*0054*/ 	.byte	0x04, 0x36
        /*0056*/ 	.short	(.L_35 - .L_34)
.L_34:
        /*0058*/ 	.word	0x00000008
.L_35:


//--------------------- .nv.callgraph             --------------------------
	.section	.nv.callgraph,"",@"SHT_CUDA_CALLGRAPH"
	.align	4
	.sectionentsize	8
	.align		4
        /*0000*/ 	.word	0x00000000
	.align		4
        /*0004*/ 	.word	0xffffffff
	.align		4
        /*0008*/ 	.word	0x00000000
	.align		4
        /*000c*/ 	.word	0xfffffffe
	.align		4
        /*0010*/ 	.word	0x00000000
	.align		4
        /*0014*/ 	.word	0xfffffffd
	.align		4
        /*0018*/ 	.word	0x00000000
	.align		4
        /*001c*/ 	.word	0xfffffffc


//--------------------- .text._Z22invert_red_uncoalescedPhi --------------------------
	.section	.text._Z22invert_red_uncoalescedPhi,"ax",@progbits
	.align	128
        .global         _Z22invert_red_uncoalescedPhi
        .type           _Z22invert_red_uncoalescedPhi,@function
        .size           _Z22invert_red_uncoalescedPhi,(.L_x_2 - _Z22invert_red_uncoalescedPhi)
        .other          _Z22invert_red_uncoalescedPhi,@"STO_CUDA_ENTRY STV_DEFAULT"
_Z22invert_red_uncoalescedPhi:
.text._Z22invert_red_uncoalescedPhi:
[----:B------:R-:W-:Y:S01]  /*0000*/  LDC R1, c[0x0][0x37c] ;  /* 0x0000df00ff017b82 */ /* 0x000fe20000000800 */
[----:B------:R-:W0:Y:S07]  /*0010*/  S2R R3, SR_TID.X ;  /* 0x0000000000037919 */ /* 0x000e2e0000002100 */
[----:B------:R-:W0:Y:S01]  /*0020*/  S2UR UR4, SR_CTAID.X ;  /* 0x00000000000479c3 */ /* 0x000e220000002500 */
[----:B------:R-:W1:Y:S07]  /*0030*/  LDCU UR5, c[0x0][0x388] ;  /* 0x00007100ff0577ac */ /* 0x000e6e0008000800 */
[----:B------:R-:W0:Y:S02]  /*0040*/  LDC R0, c[0x0][0x360] ;  /* 0x0000d800ff007b82 */ /* 0x000e240000000800 */
[----:B0-----:R-:W-:-:S05]  /*0050*/  IMAD R0, R0, UR4, R3 ;  /* 0x0000000400007c24 */ /* 0x001fca000f8e0203 */
[----:B-1----:R-:W-:-:S13]  /*0060*/  ISETP.GE.AND P0, PT, R0, UR5, PT ;  /* 0x0000000500007c0c */ /* 0x002fda000bf06270 */
[----:B------:R-:W-:Y:S05]  /*0070*/  @P0 EXIT ;  /* 0x000000000000094d */ /* 0x000fea0003800000 */
[----:B------:R-:W0:Y:S01]  /*0080*/  LDCU.64 UR6, c[0x0][0x380] ;  /* 0x00007000ff0677ac */ /* 0x000e220008000a00 */
[----:B------:R-:W-:Y:S01]  /*0090*/  IMAD R0, R0, 0x3, RZ ;  /* 0x0000000300007824 */ /* 0x000fe200078e02ff */
[----:B------:R-:W1:Y:S04]  /*00a0*/  LDCU.64 UR4, c[0x0][0x358] ;  /* 0x00006b00ff0477ac */ /* 0x000e680008000a00 */
[----:B0-----:R-:W-:-:S04]  /*00b0*/  IADD3 R2, P0, PT, R0, UR6, RZ ;  /* 0x0000000600027c10 */ /* 0x001fc8000ff1e0ff */
[----:B------:R-:W-:-:S05]  /*00c0*/  LEA.HI.X.SX32 R3, R0, UR7, 0x1, P0 ;  /* 0x0000000700037c11 */ /* 0x000fca00080f0eff */
[----:B-1----:R-:W2:Y:S02]  /*00d0*/  LDG.E.U8 R0, desc[UR4][R2.64] ;  /* 0x0000000402007981 */ /* 0x002ea4000c1e1100 */
[----:B--2---:R-:W-:-:S05]  /*00e0*/  LOP3.LUT R5, RZ, R0, RZ, 0x33, !PT ;  /* 0x00000000ff057212 */ /* 0x004fca00078e33ff */
[----:B------:R-:W-:Y:S01]  /*00f0*/  STG.E.U8 desc[UR4][R2.64], R5 ;  /* 0x0000000502007986 */ /* 0x000fe2000c101104 */
[----:B------:R-:W-:Y:S05]  /*0100*/  EXIT ;  /* 0x000000000000794d */ /* 0x000fea0003800000 */
.L_x_0:
[----:B------:R-:W-:-:S00]  /*0110*/  BRA `(.L_x_0) ;  /* 0xfffffffc00fc7947 */ /* 0x000fc0000383ffff */
[----:B------:R-:W-:-:S00]  /*0120*/  NOP ;  /* 0x0000000000007918 */ /* 0x000fc00000000000 */
        /* <DEDUP_REMOVED lines=13> */
.L_x_2:


//--------------------- .text._Z20invert_red_coalescedPhi --------------------------
	.section	.text._Z20invert_red_coalescedPhi,"ax",@progbits
	.align	128
        .global         _Z20invert_red_coalescedPhi
        .type           _Z20invert_red_coalescedPhi,@function
        .size           _Z20invert_red_coalescedPhi,(.L_x_3 - _Z20invert_red_coalescedPhi)
        .other          _Z20invert_red_coalescedPhi,@"STO_CUDA_ENTRY STV_DEFAULT"
_Z20invert_red_coalescedPhi:
.text._Z20invert_red_coalescedPhi:
        /* <DEDUP_REMOVED lines=9> */
[----:B------:R-:W1:Y:S01]  /*0090*/  LDCU.64 UR4, c[0x0][0x358] ;  /* 0x00006b00ff0477ac */ /* 0x000e620008000a00 */
[----:B0-----:R-:W-:-:S04]  /*00a0*/  IADD3 R2, P0, PT, R0, UR6, RZ ;  /* 0x0000000600027c10 */ /* 0x001fc8000ff1e0ff */
[----:B------:R-:W-:-:S05]  /*00b0*/  LEA.HI.X.SX32 R3, R0, UR7, 0x1, P0 ;  /* 0x0000000700037c11 */ /* 0x000fca00080f0eff */
[----:B-1----:R-:W2:Y:S02]  /*00c0*/  LDG.E.U8 R0, desc[UR4][R2.64] ;  /* 0x0000000402007981 */ /* 0x002ea4000c1e1100 */
[----:B--2---:R-:W-:-:S05]  /*00d0*/  LOP3.LUT R5, RZ, R0, RZ, 0x33, !PT ;  /* 0x00000000ff057212 */ /* 0x004fca00078e33ff */
[----:B------:R-:W-:Y:S01]  /*00e0*/  STG.E.U8 desc[UR4][R2.64], R5 ;  /* 0x0000000502007986 */ /* 0x000fe2000c101104 */
[----:B------:R-:W-:Y:S05]  /*00f0*/  EXIT ;  /* 0x000000000000794d */ /* 0x000fea0003800000 */
.L_x_1:
        /* <DEDUP_REMOVED lines=16> */
.L_x_3:


//--------------------- .nv.shared.reserved.0     --------------------------
	.section	.nv.shared.reserved.0,"aw",@nobits
	.weak		__nv_reservedSMEM_offset_0_alias
	.size		__nv_reservedSMEM_offset_0_alias, 0, 64
	.other		__nv_reservedSMEM_offset_0_alias,@"STO_CUDA_RESERVED_SHARED STV_DEFAULT"
__nv_reservedSMEM_offset_0_alias:
	.zero		0
	.zero		64


//--------------------- .nv.constant0._Z22invert_red_uncoalescedPhi --------------------------
	.section	.nv.constant0._Z22invert_red_uncoalescedPhi,"a",@progbits
	.sectionflags	@""
	.align	4
.nv.constant0._Z22invert_red_uncoalescedPhi:
	.zero		908


//--------------------- .nv.constant0._Z20invert_red_coalescedPhi --------------------------
	.section	.nv.constant0._Z20invert_red_coalescedPhi,"a",@progbits
	.sectionflags	@""
	.align	4
.nv.constant0._Z20invert_red_coalescedPhi:
	.zero		908


//--------------------- SYMBOLS --------------------------

	.type		.nv.reservedSmem.offset0,@object
	.size		.nv.reservedSmem.offset0,0x4
